	.headerflags	@"EF_CUDA_TEXMODE_UNIFIED EF_CUDA_64BIT_ADDRESS EF_CUDA_ACCELERATORS EF_CUDA_SM90 EF_CUDA_VIRTUAL_SM(EF_CUDA_SM90)"
	.elftype	@"ET_EXEC"


//--------------------- .nv.info                  --------------------------
	.section	.nv.info,"",@"SHT_CUDA_INFO"
	.align	4


	//----- nvinfo : EIATTR_REGCOUNT
	.align		4
        /*0000*/ 	.byte	0x04, 0x2f
        /*0002*/ 	.short	(.L_1 - .L_0)
	.align		4
.L_0:
        /*0004*/ 	.word	index@(triton_poi_fused_cat_6)
        /*0008*/ 	.word	0x0000000f


	//----- nvinfo : EIATTR_MIN_STACK_SIZE
	.align		4
.L_1:
        /*000c*/ 	.byte	0x04, 0x12
        /*000e*/ 	.short	(.L_3 - .L_2)
	.align		4
.L_2:
        /*0010*/ 	.word	index@(triton_poi_fused_cat_6)
        /*0014*/ 	.word	0x00000000


	//----- nvinfo : EIATTR_FRAME_SIZE
	.align		4
.L_3:
        /*0018*/ 	.byte	0x04, 0x11
        /*001a*/ 	.short	(.L_5 - .L_4)
	.align		4
.L_4:
        /*001c*/ 	.word	index@(triton_poi_fused_cat_6)
        /*0020*/ 	.word	0x00000000


	//----- nvinfo : EIATTR_MIN_STACK_SIZE
	.align		4
.L_5:
        /*0024*/ 	.byte	0x04, 0x12
        /*0026*/ 	.short	(.L_7 - .L_6)
	.align		4
.L_6:
        /*0028*/ 	.word	index@(triton_poi_fused_cat_6)
        /*002c*/ 	.word	0x00000000
.L_7:


//--------------------- .nv.info.triton_poi_fused_cat_6 --------------------------
	.section	.nv.info.triton_poi_fused_cat_6,"",@"SHT_CUDA_INFO"
	.sectionflags	@""
	.align	4


	//----- nvinfo : EIATTR_CUDA_API_VERSION
	.align		4
        /*0000*/ 	.byte	0x04, 0x37
        /*0002*/ 	.short	(.L_9 - .L_8)
.L_8:
        /*0004*/ 	.word	0x0000007c


	//----- nvinfo : EIATTR_KPARAM_INFO
	.align		4
.L_9:
        /*0008*/ 	.byte	0x04, 0x17
        /*000a*/ 	.short	(.L_11 - .L_10)
.L_10:
        /*000c*/ 	.word	0x00000000
        /*0010*/ 	.short	0x0004
        /*0012*/ 	.short	0x0020
        /*0014*/ 	.byte	0x00, 0xf0, 0x11, 0x00


	//----- nvinfo : EIATTR_KPARAM_INFO
	.align		4
.L_11:
        /*0018*/ 	.byte	0x04, 0x17
        /*001a*/ 	.short	(.L_13 - .L_12)
.L_12:
        /*001c*/ 	.word	0x00000000
        /*0020*/ 	.short	0x0003
        /*0022*/ 	.short	0x0018
        /*0024*/ 	.byte	0x00, 0xf4, 0x21, 0x00


	//----- nvinfo : EIATTR_KPARAM_INFO
	.align		4
.L_13:
        /*0028*/ 	.byte	0x04, 0x17
        /*002a*/ 	.short	(.L_15 - .L_14)
.L_14:
        /*002c*/ 	.word	0x00000000
        /*0030*/ 	.short	0x0002
        /*0032*/ 	.short	0x0010
        /*0034*/ 	.byte	0x00, 0xf4, 0x21, 0x00


	//----- nvinfo : EIATTR_KPARAM_INFO
	.align		4
.L_15:
        /*0038*/ 	.byte	0x04, 0x17
        /*003a*/ 	.short	(.L_17 - .L_16)
.L_16:
        /*003c*/ 	.word	0x00000000
        /*0040*/ 	.short	0x0001
        /*0042*/ 	.short	0x0008
        /*0044*/ 	.byte	0x00, 0xf4, 0x21, 0x00


	//----- nvinfo : EIATTR_KPARAM_INFO
	.align		4
.L_17:
        /*0048*/ 	.byte	0x04, 0x17
        /*004a*/ 	.short	(.L_19 - .L_18)
.L_18:
        /*004c*/ 	.word	0x00000000
        /*0050*/ 	.short	0x0000
        /*0052*/ 	.short	0x0000
        /*0054*/ 	.byte	0x00, 0xf4, 0x21, 0x00


	//----- nvinfo : EIATTR_SPARSE_MMA_MASK
	.align		4
.L_19:
        /*0058*/ 	.byte	0x03, 0x50
        /*005a*/ 	.short	0x0000


	//----- nvinfo : EIATTR_MAXREG_COUNT
	.align		4
        /*005c*/ 	.byte	0x03, 0x1b
        /*005e*/ 	.short	0x00ff


	//----- nvinfo : EIATTR_EXIT_INSTR_OFFSETS
	.align		4
        /*0060*/ 	.byte	0x04, 0x1c
        /*0062*/ 	.short	(.L_21 - .L_20)


	//   ....[0]....
.L_20:
        /*0064*/ 	.word	0x00000360


	//   ....[1]....
        /*0068*/ 	.word	0x00000380


	//----- nvinfo : EIATTR_REQNTID
	.align		4
.L_21:
        /*006c*/ 	.byte	0x04, 0x10
        /*006e*/ 	.short	(.L_23 - .L_22)
.L_22:
        /*0070*/ 	.word	0x00000080
        /*0074*/ 	.word	0x00000001
        /*0078*/ 	.word	0x00000001


	//----- nvinfo : EIATTR_CBANK_PARAM_SIZE
	.align		4
.L_23:
        /*007c*/ 	.byte	0x03, 0x19
        /*007e*/ 	.short	0x0024


	//----- nvinfo : EIATTR_PARAM_CBANK
	.align		4
        /*0080*/ 	.byte	0x04, 0x0a
        /*0082*/ 	.short	(.L_25 - .L_24)
	.align		4
.L_24:
        /*0084*/ 	.word	index@(.nv.constant0.triton_poi_fused_cat_6)
        /*0088*/ 	.short	0x0210
        /*008a*/ 	.short	0x0024


	//----- nvinfo : EIATTR_SW_WAR
	.align		4
.L_25:
        /*008c*/ 	.byte	0x04, 0x36
        /*008e*/ 	.short	(.L_27 - .L_26)
.L_26:
        /*0090*/ 	.word	0x00000008
.L_27:


//--------------------- .nv.callgraph             --------------------------
	.section	.nv.callgraph,"",@"SHT_CUDA_CALLGRAPH"
	.align	4
	.sectionentsize	8
	.align		4
        /*0000*/ 	.word	0x00000000
	.align		4
        /*0004*/ 	.word	0xffffffff
	.align		4
        /*0008*/ 	.word	0x00000000
	.align		4
        /*000c*/ 	.word	0xfffffffe
	.align		4
        /*0010*/ 	.word	0x00000000
	.align		4
        /*0014*/ 	.word	0xfffffffd
	.align		4
        /*0018*/ 	.word	0x00000000
	.align		4
        /*001c*/ 	.word	0xfffffffc


//--------------------- .text.triton_poi_fused_cat_6 --------------------------
	.section	.text.triton_poi_fused_cat_6,"ax",@progbits
	.align	128
        .global         triton_poi_fused_cat_6
        .type           triton_poi_fused_cat_6,@function
        .size           triton_poi_fused_cat_6,(.L_x_1 - triton_poi_fused_cat_6)
        .other          triton_poi_fused_cat_6,@"STO_CUDA_ENTRY STV_DEFAULT"
triton_poi_fused_cat_6:
.text.triton_poi_fused_cat_6:
[----:B------:R-:W0:Y:S02]  /*0000*/  LDC R1, c[0x0][0x28] ;  /* 0x00000a00ff017b82 */ /* 0x000e240000000800 */
[----:B------:R-:W1:Y:S01]  /*0010*/  S2R R0, SR_TID.X ;  /* 0x0000000000007919 */ /* 0x000e620000002100 */
[----:B------:R-:W-:Y:S01]  /*0020*/  ULDC.64 UR4, c[0x0][0x218] ;  /* 0x0000860000047ab9 */ /* 0x000fe20000000a00 */
[----:B------:R-:W-:Y:S01]  /*0030*/  ULDC.64 UR6, c[0x0][0x220] ;  /* 0x0000880000067ab9 */ /* 0x000fe20000000a00 */
[----:B------:R-:W2:Y:S01]  /*0040*/  S2R R3, SR_CTAID.X ;  /* 0x0000000000037919 */ /* 0x000ea20000002500 */
[----:B-1----:R-:W-:Y:S02]  /*0050*/  LOP3.LUT R0, R0, 0x7f, RZ, 0xc0, !PT ;  /* 0x0000007f00007812 */ /* 0x002fe400078ec0ff */
[----:B--2---:R-:W-:-:S03]  /*0060*/  SHF.R.S32.HI R2, RZ, 0x18, R3 ;  /* 0x00000018ff027819 */ /* 0x004fc60000011403 */
[----:B------:R-:W-:Y:S01]  /*0070*/  IMAD R0, R3, 0x80, R0 ;  /* 0x0000008003007824 */ /* 0x000fe200078e0200 */
[----:B------:R-:W-:-:S03]  /*0080*/  SGXT R3, R2, 0x1 ;  /* 0x000000010203781a */ /* 0x000fc60000000200 */
[----:B------:R-:W-:Y:S01]  /*0090*/  IMAD.HI R4, R0, 0x7fc01ff1, RZ ;  /* 0x7fc01ff100047827 */ /* 0x000fe200078e02ff */
[----:B------:R-:W-:-:S04]  /*00a0*/  LEA.HI R3, R3, R0, RZ, 0x2 ;  /* 0x0000000003037211 */ /* 0x000fc800078f10ff */
[----:B------:R-:W-:-:S05]  /*00b0*/  SHF.R.S32.HI R3, RZ, 0x2, R3 ;  /* 0x00000002ff037819 */ /* 0x000fca0000011403 */
[----:B------:R-:W-:-:S05]  /*00c0*/  IMAD.HI R2, R3, 0x7fc01ff1, RZ ;  /* 0x7fc01ff103027827 */ /* 0x000fca00078e02ff */
[----:B------:R-:W-:-:S04]  /*00d0*/  SHF.R.U32.HI R5, RZ, 0x1f, R2 ;  /* 0x0000001fff057819 */ /* 0x000fc80000011602 */
[----:B------:R-:W-:Y:S02]  /*00e0*/  LEA.HI.SX32 R2, R2, R5, 0x17 ;  /* 0x0000000502027211 */ /* 0x000fe400078fbaff */
[----:B------:R-:W-:-:S03]  /*00f0*/  SHF.R.U32.HI R5, RZ, 0x1f, R4 ;  /* 0x0000001fff057819 */ /* 0x000fc60000011604 */
[----:B------:R-:W-:Y:S01]  /*0100*/  IMAD R6, R2, -0x402, R3 ;  /* 0xfffffbfe02067824 */ /* 0x000fe200078e0203 */
[----:B------:R-:W-:-:S04]  /*0110*/  LEA.HI.SX32 R7, R4, R5, 0x15 ;  /* 0x0000000504077211 */ /* 0x000fc800078faaff */
[----:B------:R-:W-:Y:S01]  /*0120*/  LOP3.LUT R2, R6, 0xfffffe00, RZ, 0xc0, !PT ;  /* 0xfffffe0006027812 */ /* 0x000fe200078ec0ff */
[C---:B------:R-:W-:Y:S02]  /*0130*/  IMAD R8, R7.reuse, -0x1008, R0 ;  /* 0xffffeff807087824 */ /* 0x040fe400078e0200 */
[----:B------:R-:W-:Y:S01]  /*0140*/  IMAD.SHL.U32 R9, R7, 0x800, RZ ;  /* 0x0000080007097824 */ /* 0x000fe200078e00ff */
[----:B------:R-:W-:Y:S02]  /*0150*/  ISETP.NE.AND P0, PT, R2, 0x200, PT ;  /* 0x000002000200780c */ /* 0x000fe40003f05270 */
[----:B------:R-:W-:Y:S01]  /*0160*/  SHF.R.S32.HI R12, RZ, 0x1f, R8 ;  /* 0x0000001fff0c7819 */ /* 0x000fe20000011408 */
[----:B------:R-:W1:Y:S01]  /*0170*/  LDC.64 R2, c[0x0][0x210] ;  /* 0x00008400ff027b82 */ /* 0x000e620000000a00 */
[----:B------:R-:W-:Y:S02]  /*0180*/  IADD3 R5, P2, R8, R9, RZ ;  /* 0x0000000908057210 */ /* 0x000fe40007f5e0ff */
[----:B------:R-:W-:-:S02]  /*0190*/  ISETP.LT.AND P1, PT, R0, 0x4020, !P0 ;  /* 0x000040200000780c */ /* 0x000fc40004721270 */
[----:B------:R-:W-:Y:S02]  /*01a0*/  LEA.HI.X.SX32 R10, R9, R12, 0x1, P2 ;  /* 0x0000000c090a7211 */ /* 0x000fe400010f0eff */
[----:B------:R-:W-:-:S04]  /*01b0*/  LEA R4, P2, R5, UR4, 0x2 ;  /* 0x0000000405047c11 */ /* 0x000fc8000f8410ff */
[----:B------:R-:W-:Y:S01]  /*01c0*/  LEA.HI.X R5, R5, UR5, R10, 0x2, P2 ;  /* 0x0000000505057c11 */ /* 0x000fe200090f140a */
[----:B------:R-:W-:Y:S01]  /*01d0*/  IMAD.MOV.U32 R10, RZ, RZ, RZ ;  /* 0x000000ffff0a7224 */ /* 0x000fe200078e00ff */
[----:B------:R-:W-:Y:S01]  /*01e0*/  ULDC.64 UR4, c[0x0][0x208] ;  /* 0x0000820000047ab9 */ /* 0x000fe20000000a00 */
[----:B------:R-:W-:Y:S01]  /*01f0*/  IMAD.SHL.U32 R7, R7, 0x8, RZ ;  /* 0x0000000807077824 */ /* 0x000fe200078e00ff */
[----:B------:R-:W-:Y:S02]  /*0200*/  ISETP.GE.AND P3, PT, R6, 0x200, PT ;  /* 0x000002000600780c */ /* 0x000fe40003f66270 */
[----:B------:R-:W-:Y:S01]  /*0210*/  ISETP.GE.AND P2, PT, R0, 0x4020, PT ;  /* 0x000040200000780c */ /* 0x000fe20003f46270 */
[----:B------:R2:W3:Y:S01]  /*0220*/  @P1 LDG.E R10, desc[UR4][R4.64+-0x2000] ;  /* 0xffe00004040a1981 */ /* 0x0004e2000c1e1900 */
[----:B------:R-:W-:Y:S01]  /*0230*/  IADD3 R11, P6, R8, R7, RZ ;  /* 0x00000007080b7210 */ /* 0x000fe20007fde0ff */
[----:B------:R-:W-:Y:S01]  /*0240*/  IMAD.IADD R9, R8, 0x1, R9 ;  /* 0x0000000108097824 */ /* 0x000fe200078e0209 */
[----:B------:R-:W-:-:S02]  /*0250*/  ISETP.LT.AND P4, PT, R0, 0x4020, !P3 ;  /* 0x000040200000780c */ /* 0x000fc40005f81270 */
[----:B------:R-:W-:Y:S01]  /*0260*/  ISETP.GT.AND P5, PT, R6, 0x3ff, !P2 ;  /* 0x000003ff0600780c */ /* 0x000fe200057a4270 */
[----:B-1----:R-:W-:Y:S01]  /*0270*/  IMAD.WIDE R2, R9, 0x4, R2 ;  /* 0x0000000409027825 */ /* 0x002fe200078e0202 */
[----:B------:R-:W-:Y:S02]  /*0280*/  LEA.HI.X.SX32 R12, R7, R12, 0x1, P6 ;  /* 0x0000000c070c7211 */ /* 0x000fe400030f0eff */
[----:B------:R-:W-:Y:S02]  /*0290*/  CS2R R8, SRZ ;  /* 0x0000000000087805 */ /* 0x000fe4000001ff00 */
[C---:B------:R-:W-:Y:S01]  /*02a0*/  LEA R6, P6, R11.reuse, UR6, 0x2 ;  /* 0x000000060b067c11 */ /* 0x040fe2000f8c10ff */
[----:B--2---:R-:W1:Y:S03]  /*02b0*/  LDC.64 R4, c[0x0][0x228] ;  /* 0x00008a00ff047b82 */ /* 0x004e660000000a00 */
[----:B------:R-:W-:Y:S01]  /*02c0*/  LEA.HI.X R7, R11, UR7, R12, 0x2, P6 ;  /* 0x000000070b077c11 */ /* 0x000fe2000b0f140c */
[----:B------:R-:W2:Y:S04]  /*02d0*/  @P4 LDG.E R8, desc[UR4][R2.64] ;  /* 0x0000000402084981 */ /* 0x000ea8000c1e1900 */
[----:B------:R-:W4:Y:S01]  /*02e0*/  @P5 LDG.E R9, desc[UR4][R6.64+-0x4000] ;  /* 0xffc0000406095981 */ /* 0x000f22000c1e1900 */
[----:B-1----:R-:W-:Y:S01]  /*02f0*/  IMAD.WIDE R4, R0, 0x4, R4 ;  /* 0x0000000400047825 */ /* 0x002fe200078e0204 */
[----:B---3--:R-:W-:-:S04]  /*0300*/  SEL R10, R10, RZ, P1 ;  /* 0x000000ff0a0a7207 */ /* 0x008fc80000800000 */
[----:B------:R-:W-:Y:S02]  /*0310*/  FSETP.GT.AND P1, PT, R10, RZ, PT ;  /* 0x000000ff0a00720b */ /* 0x000fe40003f24000 */
[----:B--2---:R-:W-:-:S11]  /*0320*/  SEL R11, R8, RZ, P4 ;  /* 0x000000ff080b7207 */ /* 0x004fd60002000000 */
[----:B------:R-:W-:Y:S01]  /*0330*/  @!P1 FMUL R10, R10, 0.10000000149011611938 ;  /* 0x3dcccccd0a0a9820 */ /* 0x000fe20000400000 */
[----:B----4-:R-:W-:-:S04]  /*0340*/  @P0 SEL R10, R9, RZ, P5 ;  /* 0x000000ff090a0207 */ /* 0x010fc80002800000 */
[----:B------:R-:W-:Y:S01]  /*0350*/  SEL R11, R11, R10, !P3 ;  /* 0x0000000a0b0b7207 */ /* 0x000fe20005800000 */
[----:B------:R-:W-:Y:S06]  /*0360*/  @P2 EXIT ;  /* 0x000000000000294d */ /* 0x000fec0003800000 */
[----:B------:R-:W-:Y:S01]  /*0370*/  STG.E desc[UR4][R4.64], R11 ;  /* 0x0000000b04007986 */ /* 0x000fe2000c101904 */
[----:B------:R-:W-:Y:S05]  /*0380*/  EXIT ;  /* 0x000000000000794d */ /* 0x000fea0003800000 */
.L_x_0:
[----:B------:R-:W-:-:S00]  /*0390*/  BRA `(.L_x_0) ;  /* 0xfffffffc00fc7947 */ /* 0x000fc0000383ffff */
[----:B------:R-:W-:-:S00]  /*03a0*/  NOP ;  /* 0x0000000000007918 */ /* 0x000fc00000000000 */
        /* <DEDUP_REMOVED lines=13> */
.L_x_1:


//--------------------- .nv.constant0.triton_poi_fused_cat_6 --------------------------
	.section	.nv.constant0.triton_poi_fused_cat_6,"a",@progbits
	.sectionflags	@""
	.align	4
.nv.constant0.triton_poi_fused_cat_6:
	.zero		564
